//
// Generated by NVIDIA NVVM Compiler
//
// Compiler Build ID: CL-36424714
// Cuda compilation tools, release 13.0, V13.0.88
// Based on NVVM 20.0.0
//

.version 9.0
.target sm_100
.address_size 64

	// .globl	scale_kernel

.visible .entry scale_kernel(
	.param .u64 .ptr .align 1 scale_kernel_param_0,
	.param .f32 scale_kernel_param_1,
	.param .u32 scale_kernel_param_2
)
{
	.reg .pred 	%p<2>;
	.reg .b32 	%r<6>;
	.reg .b32 	%f<4>;
	.reg .b64 	%rd<5>;

	ld.param.u64 	%rd1, [scale_kernel_param_0];
	ld.param.f32 	%f1, [scale_kernel_param_1];
	ld.param.u32 	%r2, [scale_kernel_param_2];
	mov.u32 	%r3, %ctaid.x;
	mov.u32 	%r4, %ntid.x;
	mov.u32 	%r5, %tid.x;
	mad.lo.s32 	%r1, %r3, %r4, %r5;
	setp.ge.s32 	%p1, %r1, %r2;
	@%p1 bra 	$L__BB0_2;
	cvta.to.global.u64 	%rd2, %rd1;
	mul.wide.s32 	%rd3, %r1, 4;
	add.s64 	%rd4, %rd2, %rd3;
	ld.global.f32 	%f2, [%rd4];
	mul.f32 	%f3, %f1, %f2;
	st.global.f32 	[%rd4], %f3;
$L__BB0_2:
	ret;

}


// ===== COMPILED SASS (sm_100) =====

	.target	sm_100

	.elftype	@"ET_EXEC"


//--------------------- .note.nv.tkinfo           --------------------------
	.section	.note.nv.tkinfo,"",@"SHT_NOTE"
	.sectionflags	@"SHF_NOTE_NV_TKINFO"
	.tkinfo
        /*0018*/ 	.word	0x00000002
        /*0030*/ 	.string	""
        /*0030*/ 	.string	"ptxas"
        /*0030*/ 	.string	"Cuda compilation tools, release 13.0, V13.0.88"
        /*0030*/ 	.string	"Build cuda_13.0.r13.0/compiler.36424714_0"
        /*0030*/ 	.string	"-arch sm_100 -m 64 "



//--------------------- .note.nv.cuinfo           --------------------------
	.section	.note.nv.cuinfo,"",@"SHT_NOTE"
	.sectionflags	@"SHF_NOTE_NV_CUINFO"
        /*0018*/ 	.short	0x0002
        /*001a*/ 	.short	0x0064
        /*001c*/ 	.short	0x0082
	.zero		2


//--------------------- .nv.info                  --------------------------
	.section	.nv.info,"",@"SHT_CUDA_INFO"
	.align	4


	//----- nvinfo : EIATTR_REGCOUNT
	.align		4
        /*0000*/ 	.byte	0x04, 0x2f
        /*0002*/ 	.short	(.L_1 - .L_0)
	.align		4
.L_0:
        /*0004*/ 	.word	index@(scale_kernel)
        /*0008*/ 	.word	0x00000008


	//----- nvinfo : EIATTR_FRAME_SIZE
	.align		4
.L_1:
        /*000c*/ 	.byte	0x04, 0x11
        /*000e*/ 	.short	(.L_3 - .L_2)
	.align		4
.L_2:
        /*0010*/ 	.word	index@(scale_kernel)
        /*0014*/ 	.word	0x00000000


	//----- nvinfo : EIATTR_MIN_STACK_SIZE
	.align		4
.L_3:
        /*0018*/ 	.byte	0x04, 0x12
        /*001a*/ 	.short	(.L_5 - .L_4)
	.align		4
.L_4:
        /*001c*/ 	.word	index@(scale_kernel)
        /*0020*/ 	.word	0x00000000
.L_5:


//--------------------- .nv.compat                --------------------------
	.section	.nv.compat,"",@"SHT_CUDA_COMPAT_INFO"
	.align	4
        /*0000*/ 	.byte	0x02, 0x09, 0x00, 0x00, 0x02, 0x02, 0x01, 0x00, 0x02, 0x05, 0x05, 0x00, 0x03, 0x07, 0x01, 0x01
        /*0010*/ 	.byte	0x02, 0x03, 0x00, 0x00, 0x02, 0x06, 0x01, 0x00, 0x04, 0x0b, 0x08, 0x00, 0x09, 0x00, 0x00, 0x00
        /*0020*/ 	.byte	0x00, 0x00, 0x00, 0x00


//--------------------- .nv.info.scale_kernel     --------------------------
	.section	.nv.info.scale_kernel,"",@"SHT_CUDA_INFO"
	.sectionflags	@""
	.align	4


	//----- nvinfo : EIATTR_CUDA_API_VERSION
	.align		4
        /*0000*/ 	.byte	0x04, 0x37
        /*0002*/ 	.short	(.L_7 - .L_6)
.L_6:
        /*0004*/ 	.word	0x00000082


	//----- nvinfo : EIATTR_KPARAM_INFO
	.align		4
.L_7:
        /*0008*/ 	.byte	0x04, 0x17
        /*000a*/ 	.short	(.L_9 - .L_8)
.L_8:
        /*000c*/ 	.word	0x00000000
        /*0010*/ 	.short	0x0002
        /*0012*/ 	.short	0x000c
        /*0014*/ 	.byte	0x00, 0xf0, 0x11, 0x00


	//----- nvinfo : EIATTR_KPARAM_INFO
	.align		4
.L_9:
        /*0018*/ 	.byte	0x04, 0x17
        /*001a*/ 	.short	(.L_11 - .L_10)
.L_10:
        /*001c*/ 	.word	0x00000000
        /*0020*/ 	.short	0x0001
        /*0022*/ 	.short	0x0008
        /*0024*/ 	.byte	0x00, 0xf0, 0x11, 0x00


	//----- nvinfo : EIATTR_KPARAM_INFO
	.align		4
.L_11:
        /*0028*/ 	.byte	0x04, 0x17
        /*002a*/ 	.short	(.L_13 - .L_12)
.L_12:
        /*002c*/ 	.word	0x00000000
        /*0030*/ 	.short	0x0000
        /*0032*/ 	.short	0x0000
        /*0034*/ 	.byte	0x00, 0xf5, 0x21, 0x00


	//----- nvinfo : EIATTR_SPARSE_MMA_MASK
	.align		4
.L_13:
        /*0038*/ 	.byte	0x03, 0x50
        /*003a*/ 	.short	0x0000


	//----- nvinfo : EIATTR_MAXREG_COUNT
	.align		4
        /*003c*/ 	.byte	0x03, 0x1b
        /*003e*/ 	.short	0x00ff


	//----- nvinfo : EIATTR_MERCURY_ISA_VERSION
	.align		4
        /*0040*/ 	.byte	0x03, 0x5f
        /*0042*/ 	.short	0x0101


	//----- nvinfo : EIATTR_VRC_CTA_INIT_COUNT
	.align		4
        /*0044*/ 	.byte	0x02, 0x4a
	.zero		1
	.zero		1


	//----- nvinfo : EIATTR_EXIT_INSTR_OFFSETS
	.align		4
        /*0048*/ 	.byte	0x04, 0x1c
        /*004a*/ 	.short	(.L_15 - .L_14)


	//   ....[0]....
.L_14:
        /*004c*/ 	.word	0x00000070


	//   ....[1]....
        /*0050*/ 	.word	0x000000f0


	//----- nvinfo : EIATTR_CBANK_PARAM_SIZE
	.align		4
.L_15:
        /*0054*/ 	.byte	0x03, 0x19
        /*0056*/ 	.short	0x0010


	//----- nvinfo : EIATTR_PARAM_CBANK
	.align		4
        /*0058*/ 	.byte	0x04, 0x0a
        /*005a*/ 	.short	(.L_17 - .L_16)
	.align		4
.L_16:
        /*005c*/ 	.word	index@(.nv.constant0.scale_kernel)
        /*0060*/ 	.short	0x0380
        /*0062*/ 	.short	0x0010


	//----- nvinfo : EIATTR_SW_WAR
	.align		4
.L_17:
        /*0064*/ 	.byte	0x04, 0x36
        /*0066*/ 	.short	(.L_19 - .L_18)
.L_18:
        /*0068*/ 	.word	0x00000008
.L_19:


//--------------------- .nv.callgraph             --------------------------
	.section	.nv.callgraph,"",@"SHT_CUDA_CALLGRAPH"
	.align	4
	.sectionentsize	8
	.align		4
        /*0000*/ 	.word	0x00000000
	.align		4
        /*0004*/ 	.word	0xffffffff
	.align		4
        /*0008*/ 	.word	0x00000000
	.align		4
        /*000c*/ 	.word	0xfffffffe
	.align		4
        /*0010*/ 	.word	0x00000000
	.align		4
        /*0014*/ 	.word	0xfffffffd
	.align		4
        /*0018*/ 	.word	0x00000000
	.align		4
        /*001c*/ 	.word	0xfffffffc


//--------------------- .text.scale_kernel        --------------------------
	.section	.text.scale_kernel,"ax",@progbits
	.align	128
        .global         scale_kernel
        .type           scale_kernel,@function
        .size           scale_kernel,(.L_x_1 - scale_kernel)
        .other          scale_kernel,@"STO_CUDA_ENTRY STV_DEFAULT"
scale_kernel:
.text.scale_kernel:
[----:B------:R-:W-:Y:S01]  /*0000*/  LDC R1, c[0x0][0x37c] ;  /* 0x0000df00ff017b82 */ /* 0x000fe20000000800 */
[----:B------:R-:W0:Y:S07]  /*0010*/  S2R R0, SR_TID.X ;  /* 0x0000000000007919 */ /* 0x000e2e0000002100 */
[----:B------:R-:W0:Y:S01]  /*0020*/  S2UR UR4, SR_CTAID.X ;  /* 0x00000000000479c3 */ /* 0x000e220000002500 */
[----:B------:R-:W1:Y:S07]  /*0030*/  LDCU UR5, c[0x0][0x38c] ;  /* 0x00007180ff0577ac */ /* 0x000e6e0008000800 */
[----:B------:R-:W0:Y:S02]  /*0040*/  LDC R5, c[0x0][0x360] ;  /* 0x0000d800ff057b82 */ /* 0x000e240000000800 */
[----:B0-----:R-:W-:-:S05]  /*0050*/  IMAD R5, R5, UR4, R0 ;  /* 0x0000000405057c24 */ /* 0x001fca000f8e0200 */
[----:B-1----:R-:W-:-:S13]  /*0060*/  ISETP.GE.AND P0, PT, R5, UR5, PT ;  /* 0x0000000505007c0c */ /* 0x002fda000bf06270 */
[----:B------:R-:W-:Y:S05]  /*0070*/  @P0 EXIT ;  /* 0x000000000000094d */ /* 0x000fea0003800000 */
[----:B------:R-:W0:Y:S01]  /*0080*/  LDC.64 R2, c[0x0][0x380] ;  /* 0x0000e000ff027b82 */ /* 0x000e220000000a00 */
[----:B------:R-:W1:Y:S01]  /*0090*/  LDCU.64 UR4, c[0x0][0x358] ;  /* 0x00006b00ff0477ac */ /* 0x000e620008000a00 */
[----:B------:R-:W2:Y:S01]  /*00a0*/  LDCU UR6, c[0x0][0x388] ;  /* 0x00007100ff0677ac */ /* 0x000ea20008000800 */
[----:B0-----:R-:W-:-:S05]  /*00b0*/  IMAD.WIDE R2, R5, 0x4, R2 ;  /* 0x0000000405027825 */ /* 0x001fca00078e0202 */
[----:B-1----:R-:W2:Y:S02]  /*00c0*/  LDG.E R0, desc[UR4][R2.64] ;  /* 0x0000000402007981 */ /* 0x002ea4000c1e1900 */
[----:B--2---:R-:W-:-:S05]  /*00d0*/  FMUL R5, R0, UR6 ;  /* 0x0000000600057c20 */ /* 0x004fca0008400000 */
[----:B------:R-:W-:Y:S01]  /*00e0*/  STG.E desc[UR4][R2.64], R5 ;  /* 0x0000000502007986 */ /* 0x000fe2000c101904 */
[----:B------:R-:W-:Y:S05]  /*00f0*/  EXIT ;  /* 0x000000000000794d */ /* 0x000fea0003800000 */
.L_x_0:
[----:B------:R-:W-:-:S00]  /*0100*/  BRA `(.L_x_0) ;  /* 0xfffffffc00fc7947 */ /* 0x000fc0000383ffff */
[----:B------:R-:W-:-:S00]  /*0110*/  NOP ;  /* 0x0000000000007918 */ /* 0x000fc00000000000 */
        /* <DEDUP_REMOVED lines=14> */
.L_x_1:


//--------------------- .nv.shared.reserved.0     --------------------------
	.section	.nv.shared.reserved.0,"aw",@nobits
	.weak		__nv_reservedSMEM_offset_0_alias
	.size		__nv_reservedSMEM_offset_0_alias, 0, 64
	.other		__nv_reservedSMEM_offset_0_alias,@"STO_CUDA_RESERVED_SHARED STV_DEFAULT"
__nv_reservedSMEM_offset_0_alias:
	.zero		0
	.zero		64


//--------------------- .nv.constant0.scale_kernel --------------------------
	.section	.nv.constant0.scale_kernel,"a",@progbits
	.sectionflags	@""
	.align	4
.nv.constant0.scale_kernel:
	.zero		912


//--------------------- SYMBOLS --------------------------

	.type		.nv.reservedSmem.offset0,@object
	.size		.nv.reservedSmem.offset0,0x4
